//
// Generated by NVIDIA NVVM Compiler
//
// Compiler Build ID: CL-36424714
// Cuda compilation tools, release 13.0, V13.0.88
// Based on NVVM 20.0.0
//

.version 9.0
.target sm_100
.address_size 64

	// .globl	_Z16addMatrixKernelBPfS_S_i

.visible .entry _Z16addMatrixKernelBPfS_S_i(
	.param .u64 .ptr .align 1 _Z16addMatrixKernelBPfS_S_i_param_0,
	.param .u64 .ptr .align 1 _Z16addMatrixKernelBPfS_S_i_param_1,
	.param .u64 .ptr .align 1 _Z16addMatrixKernelBPfS_S_i_param_2,
	.param .u32 _Z16addMatrixKernelBPfS_S_i_param_3
)
{
	.reg .pred 	%p<2>;
	.reg .b32 	%r<7>;
	.reg .b32 	%f<4>;
	.reg .b64 	%rd<11>;

	ld.param.u64 	%rd1, [_Z16addMatrixKernelBPfS_S_i_param_0];
	ld.param.u64 	%rd2, [_Z16addMatrixKernelBPfS_S_i_param_1];
	ld.param.u64 	%rd3, [_Z16addMatrixKernelBPfS_S_i_param_2];
	ld.param.u32 	%r2, [_Z16addMatrixKernelBPfS_S_i_param_3];
	mov.u32 	%r3, %tid.x;
	mov.u32 	%r4, %ntid.x;
	mov.u32 	%r5, %ctaid.x;
	mad.lo.s32 	%r1, %r4, %r5, %r3;
	mul.lo.s32 	%r6, %r2, %r2;
	setp.ge.s32 	%p1, %r1, %r6;
	@%p1 bra 	$L__BB0_2;
	cvta.to.global.u64 	%rd4, %rd1;
	cvta.to.global.u64 	%rd5, %rd2;
	cvta.to.global.u64 	%rd6, %rd3;
	mul.wide.s32 	%rd7, %r1, 4;
	add.s64 	%rd8, %rd4, %rd7;
	ld.global.f32 	%f1, [%rd8];
	add.s64 	%rd9, %rd5, %rd7;
	ld.global.f32 	%f2, [%rd9];
	add.f32 	%f3, %f1, %f2;
	add.s64 	%rd10, %rd6, %rd7;
	st.global.f32 	[%rd10], %f3;
$L__BB0_2:
	ret;

}
	// .globl	_Z16addMatrixKernelCPfS_S_i
.visible .entry _Z16addMatrixKernelCPfS_S_i(
	.param .u64 .ptr .align 1 _Z16addMatrixKernelCPfS_S_i_param_0,
	.param .u64 .ptr .align 1 _Z16addMatrixKernelCPfS_S_i_param_1,
	.param .u64 .ptr .align 1 _Z16addMatrixKernelCPfS_S_i_param_2,
	.param .u32 _Z16addMatrixKernelCPfS_S_i_param_3
)
{
	.reg .pred 	%p<7>;
	.reg .b32 	%r<25>;
	.reg .b32 	%f<16>;
	.reg .b64 	%rd<18>;

	ld.param.u64 	%rd7, [_Z16addMatrixKernelCPfS_S_i_param_0];
	ld.param.u64 	%rd8, [_Z16addMatrixKernelCPfS_S_i_param_1];
	ld.param.u64 	%rd9, [_Z16addMatrixKernelCPfS_S_i_param_2];
	ld.param.u32 	%r14, [_Z16addMatrixKernelCPfS_S_i_param_3];
	cvta.to.global.u64 	%rd1, %rd9;
	cvta.to.global.u64 	%rd2, %rd8;
	cvta.to.global.u64 	%rd3, %rd7;
	mov.u32 	%r15, %tid.x;
	mov.u32 	%r16, %ntid.x;
	mov.u32 	%r17, %ctaid.x;
	mad.lo.s32 	%r1, %r16, %r17, %r15;
	setp.ge.s32 	%p1, %r1, %r14;
	@%p1 bra 	$L__BB1_8;
	mul.lo.s32 	%r2, %r14, %r1;
	add.s32 	%r3, %r2, %r14;
	setp.lt.s32 	%p2, %r14, 1;
	@%p2 bra 	$L__BB1_8;
	add.s32 	%r18, %r2, 1;
	max.s32 	%r4, %r3, %r18;
	sub.s32 	%r19, %r4, %r2;
	and.b32  	%r5, %r19, 3;
	setp.eq.s32 	%p3, %r5, 0;
	mov.u32 	%r23, %r2;
	@%p3 bra 	$L__BB1_5;
	neg.s32 	%r21, %r5;
	mov.u32 	%r23, %r2;
$L__BB1_4:
	.pragma "nounroll";
	mul.wide.s32 	%rd10, %r23, 4;
	add.s64 	%rd11, %rd1, %rd10;
	add.s64 	%rd12, %rd2, %rd10;
	add.s64 	%rd13, %rd3, %rd10;
	ld.global.f32 	%f1, [%rd13];
	ld.global.f32 	%f2, [%rd12];
	add.f32 	%f3, %f1, %f2;
	st.global.f32 	[%rd11], %f3;
	add.s32 	%r23, %r23, 1;
	add.s32 	%r21, %r21, 1;
	setp.ne.s32 	%p4, %r21, 0;
	@%p4 bra 	$L__BB1_4;
$L__BB1_5:
	sub.s32 	%r20, %r2, %r4;
	setp.gt.u32 	%p5, %r20, -4;
	@%p5 bra 	$L__BB1_8;
	add.s64 	%rd4, %rd3, 8;
	add.s64 	%rd5, %rd2, 8;
	add.s64 	%rd6, %rd1, 8;
$L__BB1_7:
	mul.wide.s32 	%rd14, %r23, 4;
	add.s64 	%rd15, %rd4, %rd14;
	add.s64 	%rd16, %rd5, %rd14;
	add.s64 	%rd17, %rd6, %rd14;
	ld.global.f32 	%f4, [%rd15+-8];
	ld.global.f32 	%f5, [%rd16+-8];
	add.f32 	%f6, %f4, %f5;
	st.global.f32 	[%rd17+-8], %f6;
	ld.global.f32 	%f7, [%rd15+-4];
	ld.global.f32 	%f8, [%rd16+-4];
	add.f32 	%f9, %f7, %f8;
	st.global.f32 	[%rd17+-4], %f9;
	ld.global.f32 	%f10, [%rd15];
	ld.global.f32 	%f11, [%rd16];
	add.f32 	%f12, %f10, %f11;
	st.global.f32 	[%rd17], %f12;
	ld.global.f32 	%f13, [%rd15+4];
	ld.global.f32 	%f14, [%rd16+4];
	add.f32 	%f15, %f13, %f14;
	st.global.f32 	[%rd17+4], %f15;
	add.s32 	%r23, %r23, 4;
	setp.lt.s32 	%p6, %r23, %r3;
	@%p6 bra 	$L__BB1_7;
$L__BB1_8:
	ret;

}
	// .globl	_Z16addMatrixKernelDPfS_S_i
.visible .entry _Z16addMatrixKernelDPfS_S_i(
	.param .u64 .ptr .align 1 _Z16addMatrixKernelDPfS_S_i_param_0,
	.param .u64 .ptr .align 1 _Z16addMatrixKernelDPfS_S_i_param_1,
	.param .u64 .ptr .align 1 _Z16addMatrixKernelDPfS_S_i_param_2,
	.param .u32 _Z16addMatrixKernelDPfS_S_i_param_3
)
{
	.reg .pred 	%p<8>;
	.reg .b32 	%r<30>;
	.reg .b32 	%f<16>;
	.reg .b64 	%rd<25>;

	ld.param.u64 	%rd4, [_Z16addMatrixKernelDPfS_S_i_param_0];
	ld.param.u64 	%rd5, [_Z16addMatrixKernelDPfS_S_i_param_1];
	ld.param.u64 	%rd6, [_Z16addMatrixKernelDPfS_S_i_param_2];
	ld.param.u32 	%r12, [_Z16addMatrixKernelDPfS_S_i_param_3];
	cvta.to.global.u64 	%rd1, %rd6;
	cvta.to.global.u64 	%rd2, %rd5;
	cvta.to.global.u64 	%rd3, %rd4;
	mov.u32 	%r13, %tid.x;
	mov.u32 	%r14, %ntid.x;
	mov.u32 	%r15, %ctaid.x;
	mad.lo.s32 	%r28, %r14, %r15, %r13;
	setp.ge.s32 	%p1, %r28, %r12;
	@%p1 bra 	$L__BB2_8;
	mul.lo.s32 	%r2, %r12, %r12;
	setp.ge.s32 	%p2, %r28, %r2;
	@%p2 bra 	$L__BB2_8;
	add.s32 	%r16, %r28, %r12;
	max.s32 	%r17, %r2, %r16;
	setp.lt.s32 	%p3, %r16, %r2;
	selp.u32 	%r18, 1, 0, %p3;
	add.s32 	%r19, %r16, %r18;
	sub.s32 	%r20, %r17, %r19;
	div.u32 	%r21, %r20, %r12;
	add.s32 	%r3, %r21, %r18;
	and.b32  	%r22, %r3, 3;
	setp.eq.s32 	%p4, %r22, 3;
	@%p4 bra 	$L__BB2_5;
	add.s32 	%r23, %r3, 1;
	and.b32  	%r24, %r23, 3;
	neg.s32 	%r26, %r24;
$L__BB2_4:
	.pragma "nounroll";
	mul.wide.s32 	%rd7, %r28, 4;
	add.s64 	%rd8, %rd1, %rd7;
	add.s64 	%rd9, %rd2, %rd7;
	add.s64 	%rd10, %rd3, %rd7;
	ld.global.f32 	%f1, [%rd10];
	ld.global.f32 	%f2, [%rd9];
	add.f32 	%f3, %f1, %f2;
	st.global.f32 	[%rd8], %f3;
	add.s32 	%r28, %r28, %r12;
	add.s32 	%r26, %r26, 1;
	setp.ne.s32 	%p5, %r26, 0;
	@%p5 bra 	$L__BB2_4;
$L__BB2_5:
	setp.lt.u32 	%p6, %r3, 3;
	@%p6 bra 	$L__BB2_8;
	mul.wide.s32 	%rd15, %r12, 4;
	shl.b32 	%r25, %r12, 2;
$L__BB2_7:
	mul.wide.s32 	%rd11, %r28, 4;
	add.s64 	%rd12, %rd3, %rd11;
	ld.global.f32 	%f4, [%rd12];
	add.s64 	%rd13, %rd2, %rd11;
	ld.global.f32 	%f5, [%rd13];
	add.f32 	%f6, %f4, %f5;
	add.s64 	%rd14, %rd1, %rd11;
	st.global.f32 	[%rd14], %f6;
	add.s64 	%rd16, %rd12, %rd15;
	ld.global.f32 	%f7, [%rd16];
	add.s64 	%rd17, %rd13, %rd15;
	ld.global.f32 	%f8, [%rd17];
	add.f32 	%f9, %f7, %f8;
	add.s64 	%rd18, %rd14, %rd15;
	st.global.f32 	[%rd18], %f9;
	add.s64 	%rd19, %rd16, %rd15;
	ld.global.f32 	%f10, [%rd19];
	add.s64 	%rd20, %rd17, %rd15;
	ld.global.f32 	%f11, [%rd20];
	add.f32 	%f12, %f10, %f11;
	add.s64 	%rd21, %rd18, %rd15;
	st.global.f32 	[%rd21], %f12;
	add.s64 	%rd22, %rd19, %rd15;
	ld.global.f32 	%f13, [%rd22];
	add.s64 	%rd23, %rd20, %rd15;
	ld.global.f32 	%f14, [%rd23];
	add.f32 	%f15, %f13, %f14;
	add.s64 	%rd24, %rd21, %rd15;
	st.global.f32 	[%rd24], %f15;
	add.s32 	%r28, %r25, %r28;
	setp.lt.s32 	%p7, %r28, %r2;
	@%p7 bra 	$L__BB2_7;
$L__BB2_8:
	ret;

}


// ===== COMPILED SASS (sm_100) =====

	.target	sm_100

	.elftype	@"ET_EXEC"


//--------------------- .note.nv.tkinfo           --------------------------
	.section	.note.nv.tkinfo,"",@"SHT_NOTE"
	.sectionflags	@"SHF_NOTE_NV_TKINFO"
	.tkinfo
        /*0018*/ 	.word	0x00000002
        /*0030*/ 	.string	""
        /*0030*/ 	.string	"ptxas"
        /*0030*/ 	.string	"Cuda compilation tools, release 13.0, V13.0.88"
        /*0030*/ 	.string	"Build cuda_13.0.r13.0/compiler.36424714_0"
        /*0030*/ 	.string	"-arch sm_100 -m 64 "



//--------------------- .note.nv.cuinfo           --------------------------
	.section	.note.nv.cuinfo,"",@"SHT_NOTE"
	.sectionflags	@"SHF_NOTE_NV_CUINFO"
        /*0018*/ 	.short	0x0002
        /*001a*/ 	.short	0x0064
        /*001c*/ 	.short	0x0082
	.zero		2


//--------------------- .nv.info                  --------------------------
	.section	.nv.info,"",@"SHT_CUDA_INFO"
	.align	4


	//----- nvinfo : EIATTR_REGCOUNT
	.align		4
        /*0000*/ 	.byte	0x04, 0x2f
        /*0002*/ 	.short	(.L_1 - .L_0)
	.align		4
.L_0:
        /*0004*/ 	.word	index@(_Z16addMatrixKernelBPfS_S_i)
        /*0008*/ 	.word	0x0000000c


	//----- nvinfo : EIATTR_FRAME_SIZE
	.align		4
.L_1:
        /*000c*/ 	.byte	0x04, 0x11
        /*000e*/ 	.short	(.L_3 - .L_2)
	.align		4
.L_2:
        /*0010*/ 	.word	index@(_Z16addMatrixKernelBPfS_S_i)
        /*0014*/ 	.word	0x00000000


	//----- nvinfo : EIATTR_REGCOUNT
	.align		4
.L_3:
        /*0018*/ 	.byte	0x04, 0x2f
        /*001a*/ 	.short	(.L_5 - .L_4)
	.align		4
.L_4:
        /*001c*/ 	.word	index@(_Z16addMatrixKernelCPfS_S_i)
        /*0020*/ 	.word	0x00000014


	//----- nvinfo : EIATTR_FRAME_SIZE
	.align		4
.L_5:
        /*0024*/ 	.byte	0x04, 0x11
        /*0026*/ 	.short	(.L_7 - .L_6)
	.align		4
.L_6:
        /*0028*/ 	.word	index@(_Z16addMatrixKernelCPfS_S_i)
        /*002c*/ 	.word	0x00000000


	//----- nvinfo : EIATTR_REGCOUNT
	.align		4
.L_7:
        /*0030*/ 	.byte	0x04, 0x2f
        /*0032*/ 	.short	(.L_9 - .L_8)
	.align		4
.L_8:
        /*0034*/ 	.word	index@(_Z16addMatrixKernelDPfS_S_i)
        /*0038*/ 	.word	0x0000001a


	//----- nvinfo : EIATTR_FRAME_SIZE
	.align		4
.L_9:
        /*003c*/ 	.byte	0x04, 0x11
        /*003e*/ 	.short	(.L_11 - .L_10)
	.align		4
.L_10:
        /*0040*/ 	.word	index@(_Z16addMatrixKernelDPfS_S_i)
        /*0044*/ 	.word	0x00000000


	//----- nvinfo : EIATTR_MIN_STACK_SIZE
	.align		4
.L_11:
        /*0048*/ 	.byte	0x04, 0x12
        /*004a*/ 	.short	(.L_13 - .L_12)
	.align		4
.L_12:
        /*004c*/ 	.word	index@(_Z16addMatrixKernelDPfS_S_i)
        /*0050*/ 	.word	0x00000000


	//----- nvinfo : EIATTR_MIN_STACK_SIZE
	.align		4
.L_13:
        /*0054*/ 	.byte	0x04, 0x12
        /*0056*/ 	.short	(.L_15 - .L_14)
	.align		4
.L_14:
        /*0058*/ 	.word	index@(_Z16addMatrixKernelCPfS_S_i)
        /*005c*/ 	.word	0x00000000


	//----- nvinfo : EIATTR_MIN_STACK_SIZE
	.align		4
.L_15:
        /*0060*/ 	.byte	0x04, 0x12
        /*0062*/ 	.short	(.L_17 - .L_16)
	.align		4
.L_16:
        /*0064*/ 	.word	index@(_Z16addMatrixKernelBPfS_S_i)
        /*0068*/ 	.word	0x00000000
.L_17:


//--------------------- .nv.compat                --------------------------
	.section	.nv.compat,"",@"SHT_CUDA_COMPAT_INFO"
	.align	4
        /*0000*/ 	.byte	0x02, 0x09, 0x00, 0x00, 0x02, 0x02, 0x01, 0x00, 0x02, 0x05, 0x05, 0x00, 0x03, 0x07, 0x01, 0x01
        /*0010*/ 	.byte	0x02, 0x03, 0x00, 0x00, 0x02, 0x06, 0x01, 0x00, 0x04, 0x0b, 0x08, 0x00, 0x09, 0x00, 0x00, 0x00
        /*0020*/ 	.byte	0x00, 0x00, 0x00, 0x00


//--------------------- .nv.info._Z16addMatrixKernelDPfS_S_i --------------------------
	.section	.nv.info._Z16addMatrixKernelDPfS_S_i,"",@"SHT_CUDA_INFO"
	.sectionflags	@""
	.align	4


	//----- nvinfo : EIATTR_CUDA_API_VERSION
	.align		4
        /*0000*/ 	.byte	0x04, 0x37
        /*0002*/ 	.short	(.L_19 - .L_18)
.L_18:
        /*0004*/ 	.word	0x00000082


	//----- nvinfo : EIATTR_KPARAM_INFO
	.align		4
.L_19:
        /*0008*/ 	.byte	0x04, 0x17
        /*000a*/ 	.short	(.L_21 - .L_20)
.L_20:
        /*000c*/ 	.word	0x00000000
        /*0010*/ 	.short	0x0003
        /*0012*/ 	.short	0x0018
        /*0014*/ 	.byte	0x00, 0xf0, 0x11, 0x00


	//----- nvinfo : EIATTR_KPARAM_INFO
	.align		4
.L_21:
        /*0018*/ 	.byte	0x04, 0x17
        /*001a*/ 	.short	(.L_23 - .L_22)
.L_22:
        /*001c*/ 	.word	0x00000000
        /*0020*/ 	.short	0x0002
        /*0022*/ 	.short	0x0010
        /*0024*/ 	.byte	0x00, 0xf5, 0x21, 0x00


	//----- nvinfo : EIATTR_KPARAM_INFO
	.align		4
.L_23:
        /*0028*/ 	.byte	0x04, 0x17
        /*002a*/ 	.short	(.L_25 - .L_24)
.L_24:
        /*002c*/ 	.word	0x00000000
        /*0030*/ 	.short	0x0001
        /*0032*/ 	.short	0x0008
        /*0034*/ 	.byte	0x00, 0xf5, 0x21, 0x00


	//----- nvinfo : EIATTR_KPARAM_INFO
	.align		4
.L_25:
        /*0038*/ 	.byte	0x04, 0x17
        /*003a*/ 	.short	(.L_27 - .L_26)
.L_26:
        /*003c*/ 	.word	0x00000000
        /*0040*/ 	.short	0x0000
        /*0042*/ 	.short	0x0000
        /*0044*/ 	.byte	0x00, 0xf5, 0x21, 0x00


	//----- nvinfo : EIATTR_SPARSE_MMA_MASK
	.align		4
.L_27:
        /*0048*/ 	.byte	0x03, 0x50
        /*004a*/ 	.short	0x0000


	//----- nvinfo : EIATTR_MAXREG_COUNT
	.align		4
        /*004c*/ 	.byte	0x03, 0x1b
        /*004e*/ 	.short	0x00ff


	//----- nvinfo : EIATTR_MERCURY_ISA_VERSION
	.align		4
        /*0050*/ 	.byte	0x03, 0x5f
        /*0052*/ 	.short	0x0101


	//----- nvinfo : EIATTR_VRC_CTA_INIT_COUNT
	.align		4
        /*0054*/ 	.byte	0x02, 0x4a
	.zero		1
	.zero		1


	//----- nvinfo : EIATTR_EXIT_INSTR_OFFSETS
	.align		4
        /*0058*/ 	.byte	0x04, 0x1c
        /*005a*/ 	.short	(.L_29 - .L_28)


	//   ....[0]....
.L_28:
        /*005c*/ 	.word	0x00000070


	//   ....[1]....
        /*0060*/ 	.word	0x000000a0


	//   ....[2]....
        /*0064*/ 	.word	0x000003b0


	//   ....[3]....
        /*0068*/ 	.word	0x000005e0


	//----- nvinfo : EIATTR_CRS_STACK_SIZE
	.align		4
.L_29:
        /*006c*/ 	.byte	0x04, 0x1e
        /*006e*/ 	.short	(.L_31 - .L_30)
.L_30:
        /*0070*/ 	.word	0x00000000


	//----- nvinfo : EIATTR_CBANK_PARAM_SIZE
	.align		4
.L_31:
        /*0074*/ 	.byte	0x03, 0x19
        /*0076*/ 	.short	0x001c


	//----- nvinfo : EIATTR_PARAM_CBANK
	.align		4
        /*0078*/ 	.byte	0x04, 0x0a
        /*007a*/ 	.short	(.L_33 - .L_32)
	.align		4
.L_32:
        /*007c*/ 	.word	index@(.nv.constant0._Z16addMatrixKernelDPfS_S_i)
        /*0080*/ 	.short	0x0380
        /*0082*/ 	.short	0x001c


	//----- nvinfo : EIATTR_SW_WAR
	.align		4
.L_33:
        /*0084*/ 	.byte	0x04, 0x36
        /*0086*/ 	.short	(.L_35 - .L_34)
.L_34:
        /*0088*/ 	.word	0x00000008
.L_35:


//--------------------- .nv.info._Z16addMatrixKernelCPfS_S_i --------------------------
	.section	.nv.info._Z16addMatrixKernelCPfS_S_i,"",@"SHT_CUDA_INFO"
	.sectionflags	@""
	.align	4


	//----- nvinfo : EIATTR_CUDA_API_VERSION
	.align		4
        /*0000*/ 	.byte	0x04, 0x37
        /*0002*/ 	.short	(.L_37 - .L_36)
.L_36:
        /*0004*/ 	.word	0x00000082


	//----- nvinfo : EIATTR_KPARAM_INFO
	.align		4
.L_37:
        /*0008*/ 	.byte	0x04, 0x17
        /*000a*/ 	.short	(.L_39 - .L_38)
.L_38:
        /*000c*/ 	.word	0x00000000
        /*0010*/ 	.short	0x0003
        /*0012*/ 	.short	0x0018
        /*0014*/ 	.byte	0x00, 0xf0, 0x11, 0x00


	//----- nvinfo : EIATTR_KPARAM_INFO
	.align		4
.L_39:
        /*0018*/ 	.byte	0x04, 0x17
        /*001a*/ 	.short	(.L_41 - .L_40)
.L_40:
        /*001c*/ 	.word	0x00000000
        /*0020*/ 	.short	0x0002
        /*0022*/ 	.short	0x0010
        /*0024*/ 	.byte	0x00, 0xf5, 0x21, 0x00


	//----- nvinfo : EIATTR_KPARAM_INFO
	.align		4
.L_41:
        /*0028*/ 	.byte	0x04, 0x17
        /*002a*/ 	.short	(.L_43 - .L_42)
.L_42:
        /*002c*/ 	.word	0x00000000
        /*0030*/ 	.short	0x0001
        /*0032*/ 	.short	0x0008
        /*0034*/ 	.byte	0x00, 0xf5, 0x21, 0x00


	//----- nvinfo : EIATTR_KPARAM_INFO
	.align		4
.L_43:
        /*0038*/ 	.byte	0x04, 0x17
        /*003a*/ 	.short	(.L_45 - .L_44)
.L_44:
        /*003c*/ 	.word	0x00000000
        /*0040*/ 	.short	0x0000
        /*0042*/ 	.short	0x0000
        /*0044*/ 	.byte	0x00, 0xf5, 0x21, 0x00


	//----- nvinfo : EIATTR_SPARSE_MMA_MASK
	.align		4
.L_45:
        /*0048*/ 	.byte	0x03, 0x50
        /*004a*/ 	.short	0x0000


	//----- nvinfo : EIATTR_MAXREG_COUNT
	.align		4
        /*004c*/ 	.byte	0x03, 0x1b
        /*004e*/ 	.short	0x00ff


	//----- nvinfo : EIATTR_MERCURY_ISA_VERSION
	.align		4
        /*0050*/ 	.byte	0x03, 0x5f
        /*0052*/ 	.short	0x0101


	//----- nvinfo : EIATTR_VRC_CTA_INIT_COUNT
	.align		4
        /*0054*/ 	.byte	0x02, 0x4a
	.zero		1
	.zero		1


	//----- nvinfo : EIATTR_EXIT_INSTR_OFFSETS
	.align		4
        /*0058*/ 	.byte	0x04, 0x1c
        /*005a*/ 	.short	(.L_47 - .L_46)


	//   ....[0]....
.L_46:
        /*005c*/ 	.word	0x00000070


	//   ....[1]....
        /*0060*/ 	.word	0x00000090


	//   ....[2]....
        /*0064*/ 	.word	0x00000240


	//   ....[3]....
        /*0068*/ 	.word	0x00000490


	//----- nvinfo : EIATTR_CRS_STACK_SIZE
	.align		4
.L_47:
        /*006c*/ 	.byte	0x04, 0x1e
        /*006e*/ 	.short	(.L_49 - .L_48)
.L_48:
        /*0070*/ 	.word	0x00000000


	//----- nvinfo : EIATTR_CBANK_PARAM_SIZE
	.align		4
.L_49:
        /*0074*/ 	.byte	0x03, 0x19
        /*0076*/ 	.short	0x001c


	//----- nvinfo : EIATTR_PARAM_CBANK
	.align		4
        /*0078*/ 	.byte	0x04, 0x0a
        /*007a*/ 	.short	(.L_51 - .L_50)
	.align		4
.L_50:
        /*007c*/ 	.word	index@(.nv.constant0._Z16addMatrixKernelCPfS_S_i)
        /*0080*/ 	.short	0x0380
        /*0082*/ 	.short	0x001c


	//----- nvinfo : EIATTR_SW_WAR
	.align		4
.L_51:
        /*0084*/ 	.byte	0x04, 0x36
        /*0086*/ 	.short	(.L_53 - .L_52)
.L_52:
        /*0088*/ 	.word	0x00000008
.L_53:


//--------------------- .nv.info._Z16addMatrixKernelBPfS_S_i --------------------------
	.section	.nv.info._Z16addMatrixKernelBPfS_S_i,"",@"SHT_CUDA_INFO"
	.sectionflags	@""
	.align	4


	//----- nvinfo : EIATTR_CUDA_API_VERSION
	.align		4
        /*0000*/ 	.byte	0x04, 0x37
        /*0002*/ 	.short	(.L_55 - .L_54)
.L_54:
        /*0004*/ 	.word	0x00000082


	//----- nvinfo : EIATTR_KPARAM_INFO
	.align		4
.L_55:
        /*0008*/ 	.byte	0x04, 0x17
        /*000a*/ 	.short	(.L_57 - .L_56)
.L_56:
        /*000c*/ 	.word	0x00000000
        /*0010*/ 	.short	0x0003
        /*0012*/ 	.short	0x0018
        /*0014*/ 	.byte	0x00, 0xf0, 0x11, 0x00


	//----- nvinfo : EIATTR_KPARAM_INFO
	.align		4
.L_57:
        /*0018*/ 	.byte	0x04, 0x17
        /*001a*/ 	.short	(.L_59 - .L_58)
.L_58:
        /*001c*/ 	.word	0x00000000
        /*0020*/ 	.short	0x0002
        /*0022*/ 	.short	0x0010
        /*0024*/ 	.byte	0x00, 0xf5, 0x21, 0x00


	//----- nvinfo : EIATTR_KPARAM_INFO
	.align		4
.L_59:
        /*0028*/ 	.byte	0x04, 0x17
        /*002a*/ 	.short	(.L_61 - .L_60)
.L_60:
        /*002c*/ 	.word	0x00000000
        /*0030*/ 	.short	0x0001
        /*0032*/ 	.short	0x0008
        /*0034*/ 	.byte	0x00, 0xf5, 0x21, 0x00


	//----- nvinfo : EIATTR_KPARAM_INFO
	.align		4
.L_61:
        /*0038*/ 	.byte	0x04, 0x17
        /*003a*/ 	.short	(.L_63 - .L_62)
.L_62:
        /*003c*/ 	.word	0x00000000
        /*0040*/ 	.short	0x0000
        /*0042*/ 	.short	0x0000
        /*0044*/ 	.byte	0x00, 0xf5, 0x21, 0x00


	//----- nvinfo : EIATTR_SPARSE_MMA_MASK
	.align		4
.L_63:
        /*0048*/ 	.byte	0x03, 0x50
        /*004a*/ 	.short	0x0000


	//----- nvinfo : EIATTR_MAXREG_COUNT
	.align		4
        /*004c*/ 	.byte	0x03, 0x1b
        /*004e*/ 	.short	0x00ff


	//----- nvinfo : EIATTR_MERCURY_ISA_VERSION
	.align		4
        /*0050*/ 	.byte	0x03, 0x5f
        /*0052*/ 	.short	0x0101


	//----- nvinfo : EIATTR_VRC_CTA_INIT_COUNT
	.align		4
        /*0054*/ 	.byte	0x02, 0x4a
	.zero		1
	.zero		1


	//----- nvinfo : EIATTR_EXIT_INSTR_OFFSETS
	.align		4
        /*0058*/ 	.byte	0x04, 0x1c
        /*005a*/ 	.short	(.L_65 - .L_64)


	//   ....[0]....
.L_64:
        /*005c*/ 	.word	0x00000080


	//   ....[1]....
        /*0060*/ 	.word	0x00000140


	//----- nvinfo : EIATTR_CBANK_PARAM_SIZE
	.align		4
.L_65:
        /*0064*/ 	.byte	0x03, 0x19
        /*0066*/ 	.short	0x001c


	//----- nvinfo : EIATTR_PARAM_CBANK
	.align		4
        /*0068*/ 	.byte	0x04, 0x0a
        /*006a*/ 	.short	(.L_67 - .L_66)
	.align		4
.L_66:
        /*006c*/ 	.word	index@(.nv.constant0._Z16addMatrixKernelBPfS_S_i)
        /*0070*/ 	.short	0x0380
        /*0072*/ 	.short	0x001c


	//----- nvinfo : EIATTR_SW_WAR
	.align		4
.L_67:
        /*0074*/ 	.byte	0x04, 0x36
        /*0076*/ 	.short	(.L_69 - .L_68)
.L_68:
        /*0078*/ 	.word	0x00000008
.L_69:


//--------------------- .nv.callgraph             --------------------------
	.section	.nv.callgraph,"",@"SHT_CUDA_CALLGRAPH"
	.align	4
	.sectionentsize	8
	.align		4
        /*0000*/ 	.word	0x00000000
	.align		4
        /*0004*/ 	.word	0xffffffff
	.align		4
        /*0008*/ 	.word	0x00000000
	.align		4
        /*000c*/ 	.word	0xfffffffe
	.align		4
        /*0010*/ 	.word	0x00000000
	.align		4
        /*0014*/ 	.word	0xfffffffd
	.align		4
        /*0018*/ 	.word	0x00000000
	.align		4
        /*001c*/ 	.word	0xfffffffc


//--------------------- .text._Z16addMatrixKernelDPfS_S_i --------------------------
	.section	.text._Z16addMatrixKernelDPfS_S_i,"ax",@progbits
	.align	128
        .global         _Z16addMatrixKernelDPfS_S_i
        .type           _Z16addMatrixKernelDPfS_S_i,@function
        .size           _Z16addMatrixKernelDPfS_S_i,(.L_x_11 - _Z16addMatrixKernelDPfS_S_i)
        .other          _Z16addMatrixKernelDPfS_S_i,@"STO_CUDA_ENTRY STV_DEFAULT"
_Z16addMatrixKernelDPfS_S_i:
.text._Z16addMatrixKernelDPfS_S_i:
[----:B------:R-:W-:Y:S01]  /*0000*/  LDC R1, c[0x0][0x37c] ;  /* 0x0000df00ff017b82 */ /* 0x000fe20000000800 */
[----:B------:R-:W0:Y:S07]  /*0010*/  S2R R3, SR_TID.X ;  /* 0x0000000000037919 */ /* 0x000e2e0000002100 */
[----:B------:R-:W1:Y:S01]  /*0020*/  LDC R0, c[0x0][0x398] ;  /* 0x0000e600ff007b82 */ /* 0x000e620000000800 */
[----:B------:R-:W0:Y:S01]  /*0030*/  LDCU UR4, c[0x0][0x360] ;  /* 0x00006c00ff0477ac */ /* 0x000e220008000800 */
[----:B------:R-:W0:Y:S02]  /*0040*/  S2R R2, SR_CTAID.X ;  /* 0x0000000000027919 */ /* 0x000e240000002500 */
[----:B0-----:R-:W-:-:S05]  /*0050*/  IMAD R3, R2, UR4, R3 ;  /* 0x0000000402037c24 */ /* 0x001fca000f8e0203 */
[----:B-1----:R-:W-:-:S13]  /*0060*/  ISETP.GE.AND P0, PT, R3, R0, PT ;  /* 0x000000000300720c */ /* 0x002fda0003f06270 */
[----:B------:R-:W-:Y:S05]  /*0070*/  @P0 EXIT ;  /* 0x000000000000094d */ /* 0x000fea0003800000 */
[----:B------:R-:W-:-:S05]  /*0080*/  IMAD R2, R0, R0, RZ ;  /* 0x0000000000027224 */ /* 0x000fca00078e02ff */
[----:B------:R-:W-:-:S13]  /*0090*/  ISETP.GE.AND P0, PT, R3, R2, PT ;  /* 0x000000020300720c */ /* 0x000fda0003f06270 */
[----:B------:R-:W-:Y:S05]  /*00a0*/  @P0 EXIT ;  /* 0x000000000000094d */ /* 0x000fea0003800000 */
[----:B------:R-:W0:Y:S01]  /*00b0*/  I2F.U32.RP R9, R0 ;  /* 0x0000000000097306 */ /* 0x000e220000209000 */
[----:B------:R-:W-:Y:S01]  /*00c0*/  IADD3 R7, PT, PT, R3, R0, RZ ;  /* 0x0000000003077210 */ /* 0x000fe20007ffe0ff */
[----:B------:R-:W1:Y:S01]  /*00d0*/  LDCU.64 UR4, c[0x0][0x358] ;  /* 0x00006b00ff0477ac */ /* 0x000e620008000a00 */
[----:B------:R-:W-:Y:S01]  /*00e0*/  ISETP.NE.U32.AND P2, PT, R0, RZ, PT ;  /* 0x000000ff0000720c */ /* 0x000fe20003f45070 */
[----:B------:R-:W-:Y:S01]  /*00f0*/  BSSY.RECONVERGENT B0, `(.L_x_0) ;  /* 0x000002b000007945 */ /* 0x000fe20003800200 */
[----:B------:R-:W-:Y:S02]  /*0100*/  ISETP.GE.AND P0, PT, R7, R2, PT ;  /* 0x000000020700720c */ /* 0x000fe40003f06270 */
[----:B------:R-:W-:Y:S02]  /*0110*/  VIMNMX R6, PT, PT, R2, R7, !PT ;  /* 0x0000000702067248 */ /* 0x000fe40007fe0100 */
[----:B------:R-:W-:-:S04]  /*0120*/  SEL R8, RZ, 0x1, P0 ;  /* 0x00000001ff087807 */ /* 0x000fc80000000000 */
[----:B------:R-:W-:Y:S01]  /*0130*/  IADD3 R7, PT, PT, R6, -R7, -R8 ;  /* 0x8000000706077210 */ /* 0x000fe20007ffe808 */
[----:B0-----:R-:W0:Y:S02]  /*0140*/  MUFU.RCP R9, R9 ;  /* 0x0000000900097308 */ /* 0x001e240000001000 */
[----:B0-----:R-:W-:-:S06]  /*0150*/  IADD3 R4, PT, PT, R9, 0xffffffe, RZ ;  /* 0x0ffffffe09047810 */ /* 0x001fcc0007ffe0ff */
[----:B------:R0:W2:Y:S02]  /*0160*/  F2I.FTZ.U32.TRUNC.NTZ R5, R4 ;  /* 0x0000000400057305 */ /* 0x0000a4000021f000 */
[----:B0-----:R-:W-:Y:S01]  /*0170*/  HFMA2 R4, -RZ, RZ, 0, 0 ;  /* 0x00000000ff047431 */ /* 0x001fe200000001ff */
[----:B--2---:R-:W-:-:S05]  /*0180*/  IADD3 R11, PT, PT, RZ, -R5, RZ ;  /* 0x80000005ff0b7210 */ /* 0x004fca0007ffe0ff */
[----:B------:R-:W-:-:S04]  /*0190*/  IMAD R11, R11, R0, RZ ;  /* 0x000000000b0b7224 */ /* 0x000fc800078e02ff */
[----:B------:R-:W-:-:S06]  /*01a0*/  IMAD.HI.U32 R10, R5, R11, R4 ;  /* 0x0000000b050a7227 */ /* 0x000fcc00078e0004 */
[----:B------:R-:W-:-:S05]  /*01b0*/  IMAD.HI.U32 R5, R10, R7, RZ ;  /* 0x000000070a057227 */ /* 0x000fca00078e00ff */
[----:B------:R-:W-:-:S05]  /*01c0*/  IADD3 R4, PT, PT, -R5, RZ, RZ ;  /* 0x000000ff05047210 */ /* 0x000fca0007ffe1ff */
[----:B------:R-:W-:-:S05]  /*01d0*/  IMAD R7, R0, R4, R7 ;  /* 0x0000000400077224 */ /* 0x000fca00078e0207 */
[----:B------:R-:W-:-:S13]  /*01e0*/  ISETP.GE.U32.AND P0, PT, R7, R0, PT ;  /* 0x000000000700720c */ /* 0x000fda0003f06070 */
[----:B------:R-:W-:Y:S01]  /*01f0*/  @P0 IADD3 R7, PT, PT, R7, -R0, RZ ;  /* 0x8000000007070210 */ /* 0x000fe20007ffe0ff */
[----:B------:R-:W-:-:S03]  /*0200*/  @P0 VIADD R5, R5, 0x1 ;  /* 0x0000000105050836 */ /* 0x000fc60000000000 */
[----:B------:R-:W-:-:S13]  /*0210*/  ISETP.GE.U32.AND P1, PT, R7, R0, PT ;  /* 0x000000000700720c */ /* 0x000fda0003f26070 */
[----:B------:R-:W-:Y:S02]  /*0220*/  @P1 IADD3 R5, PT, PT, R5, 0x1, RZ ;  /* 0x0000000105051810 */ /* 0x000fe40007ffe0ff */
[----:B------:R-:W-:-:S04]  /*0230*/  @!P2 LOP3.LUT R5, RZ, R0, RZ, 0x33, !PT ;  /* 0x00000000ff05a212 */ /* 0x000fc800078e33ff */
[----:B------:R-:W-:-:S04]  /*0240*/  IADD3 R10, PT, PT, R8, R5, RZ ;  /* 0x00000005080a7210 */ /* 0x000fc80007ffe0ff */
[C---:B------:R-:W-:Y:S02]  /*0250*/  LOP3.LUT R4, R10.reuse, 0x3, RZ, 0xc0, !PT ;  /* 0x000000030a047812 */ /* 0x040fe400078ec0ff */
[----:B------:R-:W-:Y:S02]  /*0260*/  ISETP.GE.U32.AND P1, PT, R10, 0x3, PT ;  /* 0x000000030a00780c */ /* 0x000fe40003f26070 */
[----:B------:R-:W-:-:S13]  /*0270*/  ISETP.NE.AND P0, PT, R4, 0x3, PT ;  /* 0x000000030400780c */ /* 0x000fda0003f05270 */
[----:B-1----:R-:W-:Y:S05]  /*0280*/  @!P0 BRA `(.L_x_1) ;  /* 0x0000000000448947 */ /* 0x002fea0003800000 */
[----:B------:R-:W0:Y:S01]  /*0290*/  LDC.64 R4, c[0x0][0x390] ;  /* 0x0000e400ff047b82 */ /* 0x000e220000000a00 */
[----:B------:R-:W-:-:S04]  /*02a0*/  IADD3 R10, PT, PT, R10, 0x1, RZ ;  /* 0x000000010a0a7810 */ /* 0x000fc80007ffe0ff */
[----:B------:R-:W-:-:S03]  /*02b0*/  LOP3.LUT R10, R10, 0x3, RZ, 0xc0, !PT ;  /* 0x000000030a0a7812 */ /* 0x000fc600078ec0ff */
[----:B------:R-:W1:Y:S02]  /*02c0*/  LDC.64 R6, c[0x0][0x380] ;  /* 0x0000e000ff067b82 */ /* 0x000e640000000a00 */
[----:B------:R-:W-:-:S06]  /*02d0*/  IMAD.MOV R16, RZ, RZ, -R10 ;  /* 0x000000ffff107224 */ /* 0x000fcc00078e0a0a */
[----:B------:R-:W2:Y:S02]  /*02e0*/  LDC.64 R8, c[0x0][0x388] ;  /* 0x0000e200ff087b82 */ /* 0x000ea40000000a00 */
.L_x_2:
[----:B--2---:R-:W-:-:S04]  /*02f0*/  IMAD.WIDE R12, R3, 0x4, R8 ;  /* 0x00000004030c7825 */ /* 0x004fc800078e0208 */
[C---:B-1----:R-:W-:Y:S02]  /*0300*/  IMAD.WIDE R14, R3.reuse, 0x4, R6 ;  /* 0x00000004030e7825 */ /* 0x042fe400078e0206 */
[----:B------:R-:W2:Y:S04]  /*0310*/  LDG.E R13, desc[UR4][R12.64] ;  /* 0x000000040c0d7981 */ /* 0x000ea8000c1e1900 */
[----:B------:R-:W2:Y:S01]  /*0320*/  LDG.E R14, desc[UR4][R14.64] ;  /* 0x000000040e0e7981 */ /* 0x000ea2000c1e1900 */
[C---:B0--3--:R-:W-:Y:S01]  /*0330*/  IMAD.WIDE R10, R3.reuse, 0x4, R4 ;  /* 0x00000004030a7825 */ /* 0x049fe200078e0204 */
[----:B------:R-:W-:Y:S02]  /*0340*/  IADD3 R16, PT, PT, R16, 0x1, RZ ;  /* 0x0000000110107810 */ /* 0x000fe40007ffe0ff */
[----:B------:R-:W-:-:S02]  /*0350*/  IADD3 R3, PT, PT, R3, R0, RZ ;  /* 0x0000000003037210 */ /* 0x000fc40007ffe0ff */
[----:B------:R-:W-:Y:S01]  /*0360*/  ISETP.NE.AND P0, PT, R16, RZ, PT ;  /* 0x000000ff1000720c */ /* 0x000fe20003f05270 */
[----:B--2---:R-:W-:-:S05]  /*0370*/  FADD R17, R14, R13 ;  /* 0x0000000d0e117221 */ /* 0x004fca0000000000 */
[----:B------:R3:W-:Y:S07]  /*0380*/  STG.E desc[UR4][R10.64], R17 ;  /* 0x000000110a007986 */ /* 0x0007ee000c101904 */
[----:B------:R-:W-:Y:S05]  /*0390*/  @P0 BRA `(.L_x_2) ;  /* 0xfffffffc00d40947 */ /* 0x000fea000383ffff */
.L_x_1:
[----:B------:R-:W-:Y:S05]  /*03a0*/  BSYNC.RECONVERGENT B0 ;  /* 0x0000000000007941 */ /* 0x000fea0003800200 */
.L_x_0:
[----:B------:R-:W-:Y:S05]  /*03b0*/  @!P1 EXIT ;  /* 0x000000000000994d */ /* 0x000fea0003800000 */
.L_x_3:
[----:B------:R-:W3:Y:S08]  /*03c0*/  LDC.64 R4, c[0x0][0x380] ;  /* 0x0000e000ff047b82 */ /* 0x000ef00000000a00 */
[----:B------:R-:W0:Y:S01]  /*03d0*/  LDC.64 R6, c[0x0][0x388] ;  /* 0x0000e200ff067b82 */ /* 0x000e220000000a00 */
[----:B---3--:R-:W-:-:S07]  /*03e0*/  IMAD.WIDE R10, R3, 0x4, R4 ;  /* 0x00000004030a7825 */ /* 0x008fce00078e0204 */
[----:B------:R-:W1:Y:S01]  /*03f0*/  LDC.64 R4, c[0x0][0x390] ;  /* 0x0000e400ff047b82 */ /* 0x000e620000000a00 */
[C---:B0-----:R-:W-:Y:S02]  /*0400*/  IMAD.WIDE R12, R3.reuse, 0x4, R6 ;  /* 0x00000004030c7825 */ /* 0x041fe400078e0206 */
[----:B--2---:R-:W2:Y:S04]  /*0410*/  LDG.E R6, desc[UR4][R10.64] ;  /* 0x000000040a067981 */ /* 0x004ea8000c1e1900 */
[----:B------:R-:W2:Y:S01]  /*0420*/  LDG.E R7, desc[UR4][R12.64] ;  /* 0x000000040c077981 */ /* 0x000ea2000c1e1900 */
[----:B-1----:R-:W-:-:S04]  /*0430*/  IMAD.WIDE R16, R3, 0x4, R4 ;  /* 0x0000000403107825 */ /* 0x002fc800078e0204 */
[----:B------:R-:W-:-:S04]  /*0440*/  IMAD.WIDE R4, R0, 0x4, R10 ;  /* 0x0000000400047825 */ /* 0x000fc800078e020a */
[----:B--2---:R-:W-:Y:S01]  /*0450*/  FADD R19, R6, R7 ;  /* 0x0000000706137221 */ /* 0x004fe20000000000 */
[----:B------:R-:W-:-:S04]  /*0460*/  IMAD.WIDE R6, R0, 0x4, R12 ;  /* 0x0000000400067825 */ /* 0x000fc800078e020c */
[----:B------:R0:W-:Y:S04]  /*0470*/  STG.E desc[UR4][R16.64], R19 ;  /* 0x0000001310007986 */ /* 0x0001e8000c101904 */
[----:B------:R-:W2:Y:S04]  /*0480*/  LDG.E R14, desc[UR4][R4.64] ;  /* 0x00000004040e7981 */ /* 0x000ea8000c1e1900 */
[----:B------:R-:W2:Y:S01]  /*0490*/  LDG.E R15, desc[UR4][R6.64] ;  /* 0x00000004060f7981 */ /* 0x000ea2000c1e1900 */
[----:B------:R-:W-:-:S04]  /*04a0*/  IMAD.WIDE R8, R0, 0x4, R16 ;  /* 0x0000000400087825 */ /* 0x000fc800078e0210 */
[----:B------:R-:W-:-:S04]  /*04b0*/  IMAD.WIDE R10, R0, 0x4, R4 ;  /* 0x00000004000a7825 */ /* 0x000fc800078e0204 */
[----:B------:R-:W-:-:S04]  /*04c0*/  IMAD.WIDE R12, R0, 0x4, R6 ;  /* 0x00000004000c7825 */ /* 0x000fc800078e0206 */
[----:B--2---:R-:W-:-:S05]  /*04d0*/  FADD R21, R14, R15 ;  /* 0x0000000f0e157221 */ /* 0x004fca0000000000 */
        /* <DEDUP_REMOVED lines=8> */
[----:B------:R-:W1:Y:S04]  /*0560*/  LDG.E R4, desc[UR4][R4.64] ;  /* 0x0000000404047981 */ /* 0x000e68000c1e1900 */
[----:B------:R-:W1:Y:S01]  /*0570*/  LDG.E R7, desc[UR4][R6.64] ;  /* 0x0000000406077981 */ /* 0x000e62000c1e1900 */
[C---:B0-----:R-:W-:Y:S01]  /*0580*/  IMAD.WIDE R16, R0.reuse, 0x4, R14 ;  /* 0x0000000400107825 */ /* 0x041fe200078e020e */
[----:B------:R-:W-:-:S04]  /*0590*/  LEA R3, R0, R3, 0x2 ;  /* 0x0000000300037211 */ /* 0x000fc800078e10ff */
[----:B------:R-:W-:Y:S01]  /*05a0*/  ISETP.GE.AND P0, PT, R3, R2, PT ;  /* 0x000000020300720c */ /* 0x000fe20003f06270 */
[----:B-1----:R-:W-:-:S05]  /*05b0*/  FADD R9, R4, R7 ;  /* 0x0000000704097221 */ /* 0x002fca0000000000 */
[----:B------:R2:W-:Y:S07]  /*05c0*/  STG.E desc[UR4][R16.64], R9 ;  /* 0x0000000910007986 */ /* 0x0005ee000c101904 */
[----:B------:R-:W-:Y:S05]  /*05d0*/  @!P0 BRA `(.L_x_3) ;  /* 0xfffffffc00788947 */ /* 0x000fea000383ffff */
[----:B------:R-:W-:Y:S05]  /*05e0*/  EXIT ;  /* 0x000000000000794d */ /* 0x000fea0003800000 */
.L_x_4:
[----:B------:R-:W-:-:S00]  /*05f0*/  BRA `(.L_x_4) ;  /* 0xfffffffc00fc7947 */ /* 0x000fc0000383ffff */
[----:B------:R-:W-:-:S00]  /*0600*/  NOP ;  /* 0x0000000000007918 */ /* 0x000fc00000000000 */
[----:B------:R-:W-:-:S00]  /*0610*/  NOP ;  /* 0x0000000000007918 */ /* 0x000fc00000000000 */
[----:B------:R-:W-:-:S00]  /*0620*/  NOP ;  /* 0x0000000000007918 */ /* 0x000fc00000000000 */
[----:B------:R-:W-:-:S00]  /*0630*/  NOP ;  /* 0x0000000000007918 */ /* 0x000fc00000000000 */
[----:B------:R-:W-:-:S00]  /*0640*/  NOP ;  /* 0x0000000000007918 */ /* 0x000fc00000000000 */
[----:B------:R-:W-:-:S00]  /*0650*/  NOP ;  /* 0x0000000000007918 */ /* 0x000fc00000000000 */
[----:B------:R-:W-:-:S00]  /*0660*/  NOP ;  /* 0x0000000000007918 */ /* 0x000fc00000000000 */
[----:B------:R-:W-:-:S00]  /*0670*/  NOP ;  /* 0x0000000000007918 */ /* 0x000fc00000000000 */
.L_x_11:


//--------------------- .text._Z16addMatrixKernelCPfS_S_i --------------------------
	.section	.text._Z16addMatrixKernelCPfS_S_i,"ax",@progbits
	.align	128
        .global         _Z16addMatrixKernelCPfS_S_i
        .type           _Z16addMatrixKernelCPfS_S_i,@function
        .size           _Z16addMatrixKernelCPfS_S_i,(.L_x_12 - _Z16addMatrixKernelCPfS_S_i)
        .other          _Z16addMatrixKernelCPfS_S_i,@"STO_CUDA_ENTRY STV_DEFAULT"
_Z16addMatrixKernelCPfS_S_i:
.text._Z16addMatrixKernelCPfS_S_i:
        /* <DEDUP_REMOVED lines=8> */
[----:B------:R-:W-:-:S13]  /*0080*/  ISETP.GE.AND P0, PT, R5, 0x1, PT ;  /* 0x000000010500780c */ /* 0x000fda0003f06270 */
[----:B------:R-:W-:Y:S05]  /*0090*/  @!P0 EXIT ;  /* 0x000000000000894d */ /* 0x000fea0003800000 */
[-C--:B------:R-:W-:Y:S01]  /*00a0*/  IMAD R3, R0, R5.reuse, RZ ;  /* 0x0000000500037224 */ /* 0x080fe200078e02ff */
[----:B------:R-:W0:Y:S01]  /*00b0*/  LDCU.64 UR12, c[0x0][0x358] ;  /* 0x00006b00ff0c77ac */ /* 0x000e220008000a00 */
[----:B------:R-:W-:Y:S03]  /*00c0*/  BSSY.RECONVERGENT B0, `(.L_x_5) ;  /* 0x0000017000007945 */ /* 0x000fe60003800200 */
[----:B------:R-:W-:-:S04]  /*00d0*/  IADD3 R0, PT, PT, R3, R5, RZ ;  /* 0x0000000503007210 */ /* 0x000fc80007ffe0ff */
[----:B------:R-:W-:-:S04]  /*00e0*/  VIADDMNMX R2, R3, 0x1, R0, !PT ;  /* 0x0000000103027846 */ /* 0x000fc80007800100 */
[CC--:B------:R-:W-:Y:S02]  /*00f0*/  IADD3 R4, PT, PT, -R3.reuse, R2.reuse, RZ ;  /* 0x0000000203047210 */ /* 0x0c0fe40007ffe1ff */
[----:B------:R-:W-:Y:S02]  /*0100*/  IADD3 R2, PT, PT, R3, -R2, RZ ;  /* 0x8000000203027210 */ /* 0x000fe40007ffe0ff */
[----:B------:R-:W-:Y:S02]  /*0110*/  LOP3.LUT P1, R4, R4, 0x3, RZ, 0xc0, !PT ;  /* 0x0000000304047812 */ /* 0x000fe4000782c0ff */
[----:B------:R-:W-:-:S11]  /*0120*/  ISETP.GT.U32.AND P0, PT, R2, -0x4, PT ;  /* 0xfffffffc0200780c */ /* 0x000fd60003f04070 */
[----:B0-----:R-:W-:Y:S05]  /*0130*/  @!P1 BRA `(.L_x_6) ;  /* 0x00000000003c9947 */ /* 0x001fea0003800000 */
[----:B------:R-:W0:Y:S01]  /*0140*/  LDC.64 R10, c[0x0][0x390] ;  /* 0x0000e400ff0a7b82 */ /* 0x000e220000000a00 */
[----:B------:R-:W-:-:S07]  /*0150*/  IMAD.MOV R2, RZ, RZ, -R4 ;  /* 0x000000ffff027224 */ /* 0x000fce00078e0a04 */
[----:B------:R-:W1:Y:S08]  /*0160*/  LDC.64 R14, c[0x0][0x380] ;  /* 0x0000e000ff0e7b82 */ /* 0x000e700000000a00 */
[----:B------:R-:W2:Y:S02]  /*0170*/  LDC.64 R12, c[0x0][0x388] ;  /* 0x0000e200ff0c7b82 */ /* 0x000ea40000000a00 */
.L_x_7:
[----:B--2---:R-:W-:-:S04]  /*0180*/  IMAD.WIDE R6, R3, 0x4, R12 ;  /* 0x0000000403067825 */ /* 0x004fc800078e020c */
[C---:B-1----:R-:W-:Y:S02]  /*0190*/  IMAD.WIDE R8, R3.reuse, 0x4, R14 ;  /* 0x0000000403087825 */ /* 0x042fe400078e020e */
[----:B------:R-:W2:Y:S04]  /*01a0*/  LDG.E R7, desc[UR12][R6.64] ;  /* 0x0000000c06077981 */ /* 0x000ea8000c1e1900 */
[----:B------:R-:W2:Y:S01]  /*01b0*/  LDG.E R8, desc[UR12][R8.64] ;  /* 0x0000000c08087981 */ /* 0x000ea2000c1e1900 */
[C---:B0--3--:R-:W-:Y:S01]  /*01c0*/  IMAD.WIDE R4, R3.reuse, 0x4, R10 ;  /* 0x0000000403047825 */ /* 0x049fe200078e020a */
[----:B------:R-:W-:Y:S02]  /*01d0*/  IADD3 R2, PT, PT, R2, 0x1, RZ ;  /* 0x0000000102027810 */ /* 0x000fe40007ffe0ff */
[----:B------:R-:W-:-:S02]  /*01e0*/  IADD3 R3, PT, PT, R3, 0x1, RZ ;  /* 0x0000000103037810 */ /* 0x000fc40007ffe0ff */
[----:B------:R-:W-:Y:S01]  /*01f0*/  ISETP.NE.AND P1, PT, R2, RZ, PT ;  /* 0x000000ff0200720c */ /* 0x000fe20003f25270 */
[----:B--2---:R-:W-:-:S05]  /*0200*/  FADD R17, R8, R7 ;  /* 0x0000000708117221 */ /* 0x004fca0000000000 */
[----:B------:R3:W-:Y:S07]  /*0210*/  STG.E desc[UR12][R4.64], R17 ;  /* 0x0000001104007986 */ /* 0x0007ee000c10190c */
[----:B------:R-:W-:Y:S05]  /*0220*/  @P1 BRA `(.L_x_7) ;  /* 0xfffffffc00d41947 */ /* 0x000fea000383ffff */
.L_x_6:
[----:B------:R-:W-:Y:S05]  /*0230*/  BSYNC.RECONVERGENT B0 ;  /* 0x0000000000007941 */ /* 0x000fea0003800200 */
.L_x_5:
[----:B------:R-:W-:Y:S05]  /*0240*/  @P0 EXIT ;  /* 0x000000000000094d */ /* 0x000fea0003800000 */
[----:B------:R-:W0:Y:S01]  /*0250*/  LDCU.128 UR4, c[0x0][0x380] ;  /* 0x00007000ff0477ac */ /* 0x000e220008000c00 */
[----:B------:R-:W1:Y:S01]  /*0260*/  LDCU.64 UR10, c[0x0][0x390] ;  /* 0x00007200ff0a77ac */ /* 0x000e620008000a00 */
[----:B0-----:R-:W-:Y:S02]  /*0270*/  UIADD3 UR8, UP0, UPT, UR4, 0x8, URZ ;  /* 0x0000000804087890 */ /* 0x001fe4000ff1e0ff */
[----:B------:R-:W-:Y:S02]  /*0280*/  UIADD3 UR6, UP1, UPT, UR6, 0x8, URZ ;  /* 0x0000000806067890 */ /* 0x000fe4000ff3e0ff */
[----:B-1----:R-:W-:Y:S02]  /*0290*/  UIADD3 UR4, UP2, UPT, UR10, 0x8, URZ ;  /* 0x000000080a047890 */ /* 0x002fe4000ff5e0ff */
[----:B------:R-:W-:Y:S02]  /*02a0*/  UIADD3.X UR9, UPT, UPT, URZ, UR5, URZ, UP0, !UPT ;  /* 0x00000005ff097290 */ /* 0x000fe400087fe4ff */
[----:B------:R-:W-:-:S02]  /*02b0*/  UIADD3.X UR7, UPT, UPT, URZ, UR7, URZ, UP1, !UPT ;  /* 0x00000007ff077290 */ /* 0x000fc40008ffe4ff */
[----:B------:R-:W-:-:S12]  /*02c0*/  UIADD3.X UR5, UPT, UPT, URZ, UR11, URZ, UP2, !UPT ;  /* 0x0000000bff057290 */ /* 0x000fd800097fe4ff */
.L_x_8:
[----:B---3--:R-:W-:Y:S01]  /*02d0*/  MOV R5, UR9 ;  /* 0x0000000900057c02 */ /* 0x008fe20008000f00 */
[----:B------:R-:W-:Y:S01]  /*02e0*/  IMAD.U32 R4, RZ, RZ, UR8 ;  /* 0x00000008ff047e24 */ /* 0x000fe2000f8e00ff */
[----:B------:R-:W-:Y:S01]  /*02f0*/  MOV R6, UR6 ;  /* 0x0000000600067c02 */ /* 0x000fe20008000f00 */
[----:B------:R-:W-:Y:S02]  /*0300*/  IMAD.U32 R7, RZ, RZ, UR7 ;  /* 0x00000007ff077e24 */ /* 0x000fe4000f8e00ff */
[----:B------:R-:W-:-:S04]  /*0310*/  IMAD.WIDE R4, R3, 0x4, R4 ;  /* 0x0000000403047825 */ /* 0x000fc800078e0204 */
[----:B------:R-:W-:Y:S01]  /*0320*/  IMAD.WIDE R6, R3, 0x4, R6 ;  /* 0x0000000403067825 */ /* 0x000fe200078e0206 */
[----:B------:R-:W2:Y:S04]  /*0330*/  LDG.E R2, desc[UR12][R4.64+-0x8] ;  /* 0xfffff80c04027981 */ /* 0x000ea8000c1e1900 */
[----:B0-----:R-:W2:Y:S01]  /*0340*/  LDG.E R11, desc[UR12][R6.64+-0x8] ;  /* 0xfffff80c060b7981 */ /* 0x001ea2000c1e1900 */
[----:B------:R-:W-:Y:S02]  /*0350*/  MOV R8, UR4 ;  /* 0x0000000400087c02 */ /* 0x000fe40008000f00 */
[----:B------:R-:W-:-:S03]  /*0360*/  MOV R9, UR5 ;  /* 0x0000000500097c02 */ /* 0x000fc60008000f00 */
[----:B------:R-:W-:-:S04]  /*0370*/  IMAD.WIDE R8, R3, 0x4, R8 ;  /* 0x0000000403087825 */ /* 0x000fc800078e0208 */
[----:B--2---:R-:W-:-:S05]  /*0380*/  FADD R11, R2, R11 ;  /* 0x0000000b020b7221 */ /* 0x004fca0000000000 */
[----:B------:R0:W-:Y:S04]  /*0390*/  STG.E desc[UR12][R8.64+-0x8], R11 ;  /* 0xfffff80b08007986 */ /* 0x0001e8000c10190c */
[----:B------:R-:W2:Y:S04]  /*03a0*/  LDG.E R2, desc[UR12][R4.64+-0x4] ;  /* 0xfffffc0c04027981 */ /* 0x000ea8000c1e1900 */
[----:B------:R-:W2:Y:S02]  /*03b0*/  LDG.E R13, desc[UR12][R6.64+-0x4] ;  /* 0xfffffc0c060d7981 */ /* 0x000ea4000c1e1900 */
[----:B--2---:R-:W-:-:S05]  /*03c0*/  FADD R13, R2, R13 ;  /* 0x0000000d020d7221 */ /* 0x004fca0000000000 */
[----:B------:R0:W-:Y:S04]  /*03d0*/  STG.E desc[UR12][R8.64+-0x4], R13 ;  /* 0xfffffc0d08007986 */ /* 0x0001e8000c10190c */
[----:B------:R-:W2:Y:S04]  /*03e0*/  LDG.E R2, desc[UR12][R4.64] ;  /* 0x0000000c04027981 */ /* 0x000ea8000c1e1900 */
[----:B------:R-:W2:Y:S02]  /*03f0*/  LDG.E R15, desc[UR12][R6.64] ;  /* 0x0000000c060f7981 */ /* 0x000ea4000c1e1900 */
[----:B--2---:R-:W-:-:S05]  /*0400*/  FADD R15, R2, R15 ;  /* 0x0000000f020f7221 */ /* 0x004fca0000000000 */
[----:B------:R0:W-:Y:S04]  /*0410*/  STG.E desc[UR12][R8.64], R15 ;  /* 0x0000000f08007986 */ /* 0x0001e8000c10190c */
[----:B------:R-:W2:Y:S04]  /*0420*/  LDG.E R2, desc[UR12][R4.64+0x4] ;  /* 0x0000040c04027981 */ /* 0x000ea8000c1e1900 */
[----:B------:R-:W2:Y:S01]  /*0430*/  LDG.E R17, desc[UR12][R6.64+0x4] ;  /* 0x0000040c06117981 */ /* 0x000ea2000c1e1900 */
[----:B------:R-:W-:-:S04]  /*0440*/  IADD3 R3, PT, PT, R3, 0x4, RZ ;  /* 0x0000000403037810 */ /* 0x000fc80007ffe0ff */
[----:B------:R-:W-:Y:S01]  /*0450*/  ISETP.GE.AND P0, PT, R3, R0, PT ;  /* 0x000000000300720c */ /* 0x000fe20003f06270 */
[----:B--2---:R-:W-:-:S05]  /*0460*/  FADD R17, R2, R17 ;  /* 0x0000001102117221 */ /* 0x004fca0000000000 */
[----:B------:R0:W-:Y:S07]  /*0470*/  STG.E desc[UR12][R8.64+0x4], R17 ;  /* 0x0000041108007986 */ /* 0x0001ee000c10190c */
[----:B------:R-:W-:Y:S05]  /*0480*/  @!P0 BRA `(.L_x_8) ;  /* 0xfffffffc00908947 */ /* 0x000fea000383ffff */
[----:B------:R-:W-:Y:S05]  /*0490*/  EXIT ;  /* 0x000000000000794d */ /* 0x000fea0003800000 */
.L_x_9:
        /* <DEDUP_REMOVED lines=14> */
.L_x_12:


//--------------------- .text._Z16addMatrixKernelBPfS_S_i --------------------------
	.section	.text._Z16addMatrixKernelBPfS_S_i,"ax",@progbits
	.align	128
        .global         _Z16addMatrixKernelBPfS_S_i
        .type           _Z16addMatrixKernelBPfS_S_i,@function
        .size           _Z16addMatrixKernelBPfS_S_i,(.L_x_13 - _Z16addMatrixKernelBPfS_S_i)
        .other          _Z16addMatrixKernelBPfS_S_i,@"STO_CUDA_ENTRY STV_DEFAULT"
_Z16addMatrixKernelBPfS_S_i:
.text._Z16addMatrixKernelBPfS_S_i:
[----:B------:R-:W-:Y:S01]  /*0000*/  LDC R1, c[0x0][0x37c] ;  /* 0x0000df00ff017b82 */ /* 0x000fe20000000800 */
[----:B------:R-:W0:Y:S01]  /*0010*/  S2R R9, SR_TID.X ;  /* 0x0000000000097919 */ /* 0x000e220000002100 */
[----:B------:R-:W1:Y:S01]  /*0020*/  LDCU UR4, c[0x0][0x398] ;  /* 0x00007300ff0477ac */ /* 0x000e620008000800 */
[----:B------:R-:W0:Y:S01]  /*0030*/  S2R R0, SR_CTAID.X ;  /* 0x0000000000007919 */ /* 0x000e220000002500 */
[----:B------:R-:W0:Y:S01]  /*0040*/  LDCU UR5, c[0x0][0x360] ;  /* 0x00006c00ff0577ac */ /* 0x000e220008000800 */
[----:B-1----:R-:W-:Y:S01]  /*0050*/  UIMAD UR4, UR4, UR4, URZ ;  /* 0x00000004040472a4 */ /* 0x002fe2000f8e02ff */
[----:B0-----:R-:W-:-:S05]  /*0060*/  IMAD R9, R0, UR5, R9 ;  /* 0x0000000500097c24 */ /* 0x001fca000f8e0209 */
[----:B------:R-:W-:-:S13]  /*0070*/  ISETP.GE.AND P0, PT, R9, UR4, PT ;  /* 0x0000000409007c0c */ /* 0x000fda000bf06270 */
[----:B------:R-:W-:Y:S05]  /*0080*/  @P0 EXIT ;  /* 0x000000000000094d */ /* 0x000fea0003800000 */
[----:B------:R-:W0:Y:S01]  /*0090*/  LDC.64 R2, c[0x0][0x380] ;  /* 0x0000e000ff027b82 */ /* 0x000e220000000a00 */
[----:B------:R-:W1:Y:S07]  /*00a0*/  LDCU.64 UR4, c[0x0][0x358] ;  /* 0x00006b00ff0477ac */ /* 0x000e6e0008000a00 */
[----:B------:R-:W2:Y:S08]  /*00b0*/  LDC.64 R4, c[0x0][0x388] ;  /* 0x0000e200ff047b82 */ /* 0x000eb00000000a00 */
[----:B------:R-:W3:Y:S01]  /*00c0*/  LDC.64 R6, c[0x0][0x390] ;  /* 0x0000e400ff067b82 */ /* 0x000ee20000000a00 */
[----:B0-----:R-:W-:-:S06]  /*00d0*/  IMAD.WIDE R2, R9, 0x4, R2 ;  /* 0x0000000409027825 */ /* 0x001fcc00078e0202 */
[----:B-1----:R-:W4:Y:S01]  /*00e0*/  LDG.E R2, desc[UR4][R2.64] ;  /* 0x0000000402027981 */ /* 0x002f22000c1e1900 */
[----:B--2---:R-:W-:-:S06]  /*00f0*/  IMAD.WIDE R4, R9, 0x4, R4 ;  /* 0x0000000409047825 */ /* 0x004fcc00078e0204 */
[----:B------:R-:W4:Y:S01]  /*0100*/  LDG.E R5, desc[UR4][R4.64] ;  /* 0x0000000404057981 */ /* 0x000f22000c1e1900 */
[----:B---3--:R-:W-:-:S04]  /*0110*/  IMAD.WIDE R6, R9, 0x4, R6 ;  /* 0x0000000409067825 */ /* 0x008fc800078e0206 */
[----:B----4-:R-:W-:-:S05]  /*0120*/  FADD R9, R2, R5 ;  /* 0x0000000502097221 */ /* 0x010fca0000000000 */
[----:B------:R-:W-:Y:S01]  /*0130*/  STG.E desc[UR4][R6.64], R9 ;  /* 0x0000000906007986 */ /* 0x000fe2000c101904 */
[----:B------:R-:W-:Y:S05]  /*0140*/  EXIT ;  /* 0x000000000000794d */ /* 0x000fea0003800000 */
.L_x_10:
        /* <DEDUP_REMOVED lines=11> */
.L_x_13:


//--------------------- .nv.shared.reserved.0     --------------------------
	.section	.nv.shared.reserved.0,"aw",@nobits
	.weak		__nv_reservedSMEM_offset_0_alias
	.size		__nv_reservedSMEM_offset_0_alias, 0, 64
	.other		__nv_reservedSMEM_offset_0_alias,@"STO_CUDA_RESERVED_SHARED STV_DEFAULT"
__nv_reservedSMEM_offset_0_alias:
	.zero		0
	.zero		64


//--------------------- .nv.constant0._Z16addMatrixKernelDPfS_S_i --------------------------
	.section	.nv.constant0._Z16addMatrixKernelDPfS_S_i,"a",@progbits
	.sectionflags	@""
	.align	4
.nv.constant0._Z16addMatrixKernelDPfS_S_i:
	.zero		924


//--------------------- .nv.constant0._Z16addMatrixKernelCPfS_S_i --------------------------
	.section	.nv.constant0._Z16addMatrixKernelCPfS_S_i,"a",@progbits
	.sectionflags	@""
	.align	4
.nv.constant0._Z16addMatrixKernelCPfS_S_i:
	.zero		924


//--------------------- .nv.constant0._Z16addMatrixKernelBPfS_S_i --------------------------
	.section	.nv.constant0._Z16addMatrixKernelBPfS_S_i,"a",@progbits
	.sectionflags	@""
	.align	4
.nv.constant0._Z16addMatrixKernelBPfS_S_i:
	.zero		924


//--------------------- SYMBOLS --------------------------

	.type		.nv.reservedSmem.offset0,@object
	.size		.nv.reservedSmem.offset0,0x4
